	.headerflags	@"EF_CUDA_TEXMODE_UNIFIED EF_CUDA_64BIT_ADDRESS EF_CUDA_ACCELERATORS EF_CUDA_SM90 EF_CUDA_VIRTUAL_SM(EF_CUDA_SM90)"
	.elftype	@"ET_EXEC"


//--------------------- .nv.info                  --------------------------
	.section	.nv.info,"",@"SHT_CUDA_INFO"
	.align	4


	//----- nvinfo : EIATTR_REGCOUNT
	.align		4
        /*0000*/ 	.byte	0x04, 0x2f
        /*0002*/ 	.short	(.L_1 - .L_0)
	.align		4
.L_0:
        /*0004*/ 	.word	index@(triton_poi_fused_clone_0)
        /*0008*/ 	.word	0x00000013


	//----- nvinfo : EIATTR_MIN_STACK_SIZE
	.align		4
.L_1:
        /*000c*/ 	.byte	0x04, 0x12
        /*000e*/ 	.short	(.L_3 - .L_2)
	.align		4
.L_2:
        /*0010*/ 	.word	index@(triton_poi_fused_clone_0)
        /*0014*/ 	.word	0x00000000


	//----- nvinfo : EIATTR_FRAME_SIZE
	.align		4
.L_3:
        /*0018*/ 	.byte	0x04, 0x11
        /*001a*/ 	.short	(.L_5 - .L_4)
	.align		4
.L_4:
        /*001c*/ 	.word	index@(triton_poi_fused_clone_0)
        /*0020*/ 	.word	0x00000000


	//----- nvinfo : EIATTR_MIN_STACK_SIZE
	.align		4
.L_5:
        /*0024*/ 	.byte	0x04, 0x12
        /*0026*/ 	.short	(.L_7 - .L_6)
	.align		4
.L_6:
        /*0028*/ 	.word	index@(triton_poi_fused_clone_0)
        /*002c*/ 	.word	0x00000000
.L_7:


//--------------------- .nv.info.triton_poi_fused_clone_0 --------------------------
	.section	.nv.info.triton_poi_fused_clone_0,"",@"SHT_CUDA_INFO"
	.sectionflags	@""
	.align	4


	//----- nvinfo : EIATTR_CUDA_API_VERSION
	.align		4
        /*0000*/ 	.byte	0x04, 0x37
        /*0002*/ 	.short	(.L_9 - .L_8)
.L_8:
        /*0004*/ 	.word	0x0000007c


	//----- nvinfo : EIATTR_KPARAM_INFO
	.align		4
.L_9:
        /*0008*/ 	.byte	0x04, 0x17
        /*000a*/ 	.short	(.L_11 - .L_10)
.L_10:
        /*000c*/ 	.word	0x00000000
        /*0010*/ 	.short	0x0002
        /*0012*/ 	.short	0x0010
        /*0014*/ 	.byte	0x00, 0xf0, 0x11, 0x00


	//----- nvinfo : EIATTR_KPARAM_INFO
	.align		4
.L_11:
        /*0018*/ 	.byte	0x04, 0x17
        /*001a*/ 	.short	(.L_13 - .L_12)
.L_12:
        /*001c*/ 	.word	0x00000000
        /*0020*/ 	.short	0x0001
        /*0022*/ 	.short	0x0008
        /*0024*/ 	.byte	0x00, 0xf4, 0x21, 0x00


	//----- nvinfo : EIATTR_KPARAM_INFO
	.align		4
.L_13:
        /*0028*/ 	.byte	0x04, 0x17
        /*002a*/ 	.short	(.L_15 - .L_14)
.L_14:
        /*002c*/ 	.word	0x00000000
        /*0030*/ 	.short	0x0000
        /*0032*/ 	.short	0x0000
        /*0034*/ 	.byte	0x00, 0xf4, 0x21, 0x00


	//----- nvinfo : EIATTR_SPARSE_MMA_MASK
	.align		4
.L_15:
        /*0038*/ 	.byte	0x03, 0x50
        /*003a*/ 	.short	0x0000


	//----- nvinfo : EIATTR_MAXREG_COUNT
	.align		4
        /*003c*/ 	.byte	0x03, 0x1b
        /*003e*/ 	.short	0x00ff


	//----- nvinfo : EIATTR_EXIT_INSTR_OFFSETS
	.align		4
        /*0040*/ 	.byte	0x04, 0x1c
        /*0042*/ 	.short	(.L_17 - .L_16)


	//   ....[0]....
.L_16:
        /*0044*/ 	.word	0x00000790


	//   ....[1]....
        /*0048*/ 	.word	0x000007b0


	//----- nvinfo : EIATTR_REQNTID
	.align		4
.L_17:
        /*004c*/ 	.byte	0x04, 0x10
        /*004e*/ 	.short	(.L_19 - .L_18)
.L_18:
        /*0050*/ 	.word	0x00000080
        /*0054*/ 	.word	0x00000001
        /*0058*/ 	.word	0x00000001


	//----- nvinfo : EIATTR_CBANK_PARAM_SIZE
	.align		4
.L_19:
        /*005c*/ 	.byte	0x03, 0x19
        /*005e*/ 	.short	0x0014


	//----- nvinfo : EIATTR_PARAM_CBANK
	.align		4
        /*0060*/ 	.byte	0x04, 0x0a
        /*0062*/ 	.short	(.L_21 - .L_20)
	.align		4
.L_20:
        /*0064*/ 	.word	index@(.nv.constant0.triton_poi_fused_clone_0)
        /*0068*/ 	.short	0x0210
        /*006a*/ 	.short	0x0014


	//----- nvinfo : EIATTR_SW_WAR
	.align		4
.L_21:
        /*006c*/ 	.byte	0x04, 0x36
        /*006e*/ 	.short	(.L_23 - .L_22)
.L_22:
        /*0070*/ 	.word	0x00000008
.L_23:


//--------------------- .nv.callgraph             --------------------------
	.section	.nv.callgraph,"",@"SHT_CUDA_CALLGRAPH"
	.align	4
	.sectionentsize	8
	.align		4
        /*0000*/ 	.word	0x00000000
	.align		4
        /*0004*/ 	.word	0xffffffff
	.align		4
        /*0008*/ 	.word	0x00000000
	.align		4
        /*000c*/ 	.word	0xfffffffe
	.align		4
        /*0010*/ 	.word	0x00000000
	.align		4
        /*0014*/ 	.word	0xfffffffd
	.align		4
        /*0018*/ 	.word	0x00000000
	.align		4
        /*001c*/ 	.word	0xfffffffc


//--------------------- .text.triton_poi_fused_clone_0 --------------------------
	.section	.text.triton_poi_fused_clone_0,"ax",@progbits
	.align	128
        .global         triton_poi_fused_clone_0
        .type           triton_poi_fused_clone_0,@function
        .size           triton_poi_fused_clone_0,(.L_x_1 - triton_poi_fused_clone_0)
        .other          triton_poi_fused_clone_0,@"STO_CUDA_ENTRY STV_DEFAULT"
triton_poi_fused_clone_0:
.text.triton_poi_fused_clone_0:
[----:B------:R-:W0:Y:S02]  /*0000*/  LDC R1, c[0x0][0x28] ;  /* 0x00000a00ff017b82 */ /* 0x000e240000000800 */
[----:B------:R-:W1:Y:S01]  /*0010*/  S2R R0, SR_TID.X ;  /* 0x0000000000007919 */ /* 0x000e620000002100 */
[----:B------:R-:W-:Y:S01]  /*0020*/  ULDC.64 UR4, c[0x0][0x208] ;  /* 0x0000820000047ab9 */ /* 0x000fe20000000a00 */
[----:B------:R-:W2:Y:S01]  /*0030*/  S2R R3, SR_CTAID.X ;  /* 0x0000000000037919 */ /* 0x000ea20000002500 */
[----:B-1----:R-:W-:Y:S01]  /*0040*/  IMAD.SHL.U32 R0, R0, 0x2, RZ ;  /* 0x0000000200007824 */ /* 0x002fe200078e00ff */
[----:B--2---:R-:W-:-:S04]  /*0050*/  SHF.R.S32.HI R5, RZ, 0x17, R3 ;  /* 0x00000017ff057819 */ /* 0x004fc80000011403 */
[----:B------:R-:W-:Y:S02]  /*0060*/  LOP3.LUT R0, R0, 0xfe, RZ, 0xc0, !PT ;  /* 0x000000fe00007812 */ /* 0x000fe400078ec0ff */
[----:B------:R-:W-:-:S03]  /*0070*/  SGXT R5, R5, 0x1 ;  /* 0x000000010505781a */ /* 0x000fc60000000200 */
[----:B------:R-:W-:-:S04]  /*0080*/  IMAD R0, R3, 0x100, R0 ;  /* 0x0000010003007824 */ /* 0x000fc800078e0200 */
[----:B------:R-:W-:Y:S01]  /*0090*/  VIADD R3, R0, 0x1 ;  /* 0x0000000100037836 */ /* 0x000fe20000000000 */
[CC--:B------:R-:W-:Y:S02]  /*00a0*/  LEA.HI R4, R5.reuse, R0.reuse, RZ, 0x4 ;  /* 0x0000000005047211 */ /* 0x0c0fe400078f20ff */
[C---:B------:R-:W-:Y:S02]  /*00b0*/  LEA.HI R8, R5.reuse, R0, RZ, 0x8 ;  /* 0x0000000005087211 */ /* 0x040fe400078f40ff */
[----:B------:R-:W-:Y:S02]  /*00c0*/  SHF.R.S32.HI R6, RZ, 0x4, R4 ;  /* 0x00000004ff067819 */ /* 0x000fe40000011404 */
[----:B------:R-:W-:Y:S02]  /*00d0*/  LEA.HI R2, R5, R3, RZ, 0x4 ;  /* 0x0000000305027211 */ /* 0x000fe400078f20ff */
[----:B------:R-:W-:Y:S02]  /*00e0*/  LEA.HI R7, R6, R6, RZ, 0x2 ;  /* 0x0000000606077211 */ /* 0x000fe400078f10ff */
[----:B------:R-:W-:-:S02]  /*00f0*/  LOP3.LUT R9, R4, 0xfffffff0, RZ, 0xc0, !PT ;  /* 0xfffffff004097812 */ /* 0x000fc400078ec0ff */
[----:B------:R-:W-:Y:S02]  /*0100*/  LOP3.LUT R7, R7, 0xfffffffc, RZ, 0xc0, !PT ;  /* 0xfffffffc07077812 */ /* 0x000fe400078ec0ff */
[----:B------:R-:W-:Y:S01]  /*0110*/  LOP3.LUT R4, R2, 0xfffffff0, RZ, 0xc0, !PT ;  /* 0xfffffff002047812 */ /* 0x000fe200078ec0ff */
[C---:B------:R-:W-:Y:S01]  /*0120*/  IMAD.IADD R2, R0.reuse, 0x1, -R9 ;  /* 0x0000000100027824 */ /* 0x040fe200078e0a09 */
[----:B------:R-:W-:Y:S01]  /*0130*/  ISETP.GE.AND P0, PT, R0, 0x400, PT ;  /* 0x000004000000780c */ /* 0x000fe20003f06270 */
[----:B------:R-:W-:Y:S02]  /*0140*/  IMAD.IADD R6, R6, 0x1, -R7 ;  /* 0x0000000106067824 */ /* 0x000fe400078e0a07 */
[----:B------:R-:W-:Y:S01]  /*0150*/  IMAD.IADD R3, R3, 0x1, -R4 ;  /* 0x0000000103037824 */ /* 0x000fe200078e0a04 */
[----:B------:R-:W-:Y:S01]  /*0160*/  LEA.HI R4, R5, R0, RZ, 0x6 ;  /* 0x0000000005047211 */ /* 0x000fe200078f30ff */
[C-C-:B------:R-:W-:Y:S01]  /*0170*/  IMAD R5, R2.reuse, 0x4, R6.reuse ;  /* 0x0000000402057824 */ /* 0x140fe200078e0206 */
[----:B------:R-:W-:Y:S01]  /*0180*/  PRMT R11, R2, 0x8880, RZ ;  /* 0x00008880020b7816 */ /* 0x000fe200000000ff */
[----:B------:R-:W-:Y:S01]  /*0190*/  IMAD R6, R3, 0x4, R6 ;  /* 0x0000000403067824 */ /* 0x000fe200078e0206 */
[----:B------:R-:W-:-:S02]  /*01a0*/  SHF.R.S32.HI R7, RZ, 0x6, R4 ;  /* 0x00000006ff077819 */ /* 0x000fc40000011404 */
[----:B------:R-:W-:Y:S02]  /*01b0*/  PRMT R9, R5, 0x8880, RZ ;  /* 0x0000888005097816 */ /* 0x000fe400000000ff */
[----:B------:R-:W-:Y:S02]  /*01c0*/  SHF.R.S32.HI R4, RZ, 0x8, R8 ;  /* 0x00000008ff047819 */ /* 0x000fe40000011408 */
[----:B------:R-:W-:Y:S02]  /*01d0*/  PRMT R10, R6, 0x8880, RZ ;  /* 0x00008880060a7816 */ /* 0x000fe400000000ff */
[----:B------:R-:W-:Y:S01]  /*01e0*/  LEA.HI R8, R7, R7, RZ, 0x2 ;  /* 0x0000000707087211 */ /* 0x000fe200078f10ff */
[----:B------:R-:W-:Y:S01]  /*01f0*/  IMAD.SHL.U32 R4, R4, 0x10, RZ ;  /* 0x0000001004047824 */ /* 0x000fe200078e00ff */
[----:B------:R-:W-:Y:S02]  /*0200*/  PRMT R9, R9, 0x7710, RZ ;  /* 0x0000771009097816 */ /* 0x000fe400000000ff */
[----:B------:R-:W-:-:S02]  /*0210*/  PRMT R10, R10, 0x7710, RZ ;  /* 0x000077100a0a7816 */ /* 0x000fc400000000ff */
[----:B------:R-:W-:Y:S02]  /*0220*/  LOP3.LUT R8, R8, 0xfffffffc, RZ, 0xc0, !PT ;  /* 0xfffffffc08087812 */ /* 0x000fe400078ec0ff */
[----:B------:R-:W-:Y:S02]  /*0230*/  SHF.R.U32.HI R9, RZ, 0xb, R9 ;  /* 0x0000000bff097819 */ /* 0x000fe40000011609 */
[----:B------:R-:W-:Y:S02]  /*0240*/  SHF.R.U32.HI R10, RZ, 0xb, R10 ;  /* 0x0000000bff0a7819 */ /* 0x000fe4000001160a */
[----:B------:R-:W-:Y:S02]  /*0250*/  IADD3 R7, R4, R7, -R8 ;  /* 0x0000000704077210 */ /* 0x000fe40007ffe808 */
[----:B------:R-:W-:Y:S02]  /*0260*/  LOP3.LUT R8, R9, 0xf, RZ, 0xc0, !PT ;  /* 0x0000000f09087812 */ /* 0x000fe400078ec0ff */
[----:B------:R-:W-:-:S02]  /*0270*/  LOP3.LUT R9, R10, 0xf, RZ, 0xc0, !PT ;  /* 0x0000000f0a097812 */ /* 0x000fc400078ec0ff */
[----:B------:R-:W-:Y:S01]  /*0280*/  PRMT R12, R3, 0x8880, RZ ;  /* 0x00008880030c7816 */ /* 0x000fe200000000ff */
[----:B------:R-:W-:Y:S01]  /*0290*/  IMAD.IADD R8, R5, 0x1, R8 ;  /* 0x0000000105087824 */ /* 0x000fe200078e0208 */
[----:B------:R-:W-:Y:S01]  /*02a0*/  PRMT R10, R11, 0x7710, RZ ;  /* 0x000077100b0a7816 */ /* 0x000fe200000000ff */
[----:B------:R-:W-:Y:S01]  /*02b0*/  IMAD.IADD R9, R6, 0x1, R9 ;  /* 0x0000000106097824 */ /* 0x000fe200078e0209 */
[----:B------:R-:W-:Y:S02]  /*02c0*/  PRMT R11, R12, 0x7710, RZ ;  /* 0x000077100c0b7816 */ /* 0x000fe400000000ff */
[----:B------:R-:W-:Y:S02]  /*02d0*/  SHF.R.U32.HI R10, RZ, 0xd, R10 ;  /* 0x0000000dff0a7819 */ /* 0x000fe4000001160a */
[----:B------:R-:W-:Y:S02]  /*02e0*/  LOP3.LUT R13, R8, 0xfff0, RZ, 0xc0, !PT ;  /* 0x0000fff0080d7812 */ /* 0x000fe400078ec0ff */
[----:B------:R-:W-:-:S02]  /*02f0*/  LOP3.LUT R14, R9, 0xfff0, RZ, 0xc0, !PT ;  /* 0x0000fff0090e7812 */ /* 0x000fc400078ec0ff */
[----:B------:R-:W-:Y:S02]  /*0300*/  SHF.R.U32.HI R12, RZ, 0xd, R11 ;  /* 0x0000000dff0c7819 */ /* 0x000fe4000001160b */
[----:B------:R-:W-:Y:S01]  /*0310*/  LOP3.LUT R11, R10, 0x3, RZ, 0xc0, !PT ;  /* 0x000000030a0b7812 */ /* 0x000fe200078ec0ff */
[----:B------:R-:W-:Y:S01]  /*0320*/  IMAD.MOV R10, RZ, RZ, -R13 ;  /* 0x000000ffff0a7224 */ /* 0x000fe200078e0a0d */
[----:B------:R-:W-:Y:S01]  /*0330*/  LOP3.LUT R12, R12, 0x3, RZ, 0xc0, !PT ;  /* 0x000000030c0c7812 */ /* 0x000fe200078ec0ff */
[----:B------:R-:W-:Y:S01]  /*0340*/  IMAD.MOV R13, RZ, RZ, -R14 ;  /* 0x000000ffff0d7224 */ /* 0x000fe200078e0a0e */
[----:B------:R-:W-:Y:S01]  /*0350*/  PRMT R8, R8, 0x8880, RZ ;  /* 0x0000888008087816 */ /* 0x000fe200000000ff */
[----:B------:R-:W-:Y:S01]  /*0360*/  IMAD.IADD R11, R2, 0x1, R11 ;  /* 0x00000001020b7824 */ /* 0x000fe200078e020b */
[----:B------:R-:W-:Y:S01]  /*0370*/  PRMT R10, R10, 0x7710, RZ ;  /* 0x000077100a0a7816 */ /* 0x000fe200000000ff */
[----:B------:R-:W-:Y:S01]  /*0380*/  IMAD.IADD R12, R3, 0x1, R12 ;  /* 0x00000001030c7824 */ /* 0x000fe200078e020c */
[----:B------:R-:W-:-:S02]  /*0390*/  PRMT R13, R13, 0x7710, RZ ;  /* 0x000077100d0d7816 */ /* 0x000fc400000000ff */
[----:B------:R-:W-:Y:S01]  /*03a0*/  LOP3.LUT R11, R11, 0xfc, RZ, 0xc0, !PT ;  /* 0x000000fc0b0b7812 */ /* 0x000fe200078ec0ff */
[----:B------:R-:W-:Y:S01]  /*03b0*/  IMAD.IADD R5, R5, 0x1, R10 ;  /* 0x0000000105057824 */ /* 0x000fe200078e020a */
[----:B------:R-:W-:Y:S01]  /*03c0*/  LOP3.LUT R12, R12, 0xfc, RZ, 0xc0, !PT ;  /* 0x000000fc0c0c7812 */ /* 0x000fe200078ec0ff */
[----:B------:R-:W-:Y:S01]  /*03d0*/  IMAD.IADD R6, R6, 0x1, R13 ;  /* 0x0000000106067824 */ /* 0x000fe200078e020d */
[----:B------:R-:W-:Y:S01]  /*03e0*/  SHF.R.S32.HI R8, RZ, 0x4, R8 ;  /* 0x00000004ff087819 */ /* 0x000fe20000011408 */
[----:B------:R-:W-:Y:S01]  /*03f0*/  IMAD.MOV R11, RZ, RZ, -R11 ;  /* 0x000000ffff0b7224 */ /* 0x000fe200078e0a0b */
[----:B------:R-:W-:Y:S01]  /*0400*/  PRMT R10, R5, 0x8880, RZ ;  /* 0x00008880050a7816 */ /* 0x000fe200000000ff */
[----:B------:R-:W-:Y:S01]  /*0410*/  IMAD.MOV R16, RZ, RZ, -R12 ;  /* 0x000000ffff107224 */ /* 0x000fe200078e0a0c */
[----:B------:R-:W-:Y:S02]  /*0420*/  PRMT R14, R6, 0x8880, RZ ;  /* 0x00008880060e7816 */ /* 0x000fe400000000ff */
[----:B------:R-:W-:-:S02]  /*0430*/  PRMT R13, R11, 0x7710, RZ ;  /* 0x000077100b0d7816 */ /* 0x000fc400000000ff */
[----:B------:R-:W-:Y:S02]  /*0440*/  PRMT R11, R10, 0x7710, RZ ;  /* 0x000077100a0b7816 */ /* 0x000fe400000000ff */
[----:B------:R-:W-:Y:S01]  /*0450*/  PRMT R12, R14, 0x7710, RZ ;  /* 0x000077100e0c7816 */ /* 0x000fe200000000ff */
[----:B------:R-:W-:Y:S01]  /*0460*/  IMAD.IADD R10, R2, 0x1, R13 ;  /* 0x00000001020a7824 */ /* 0x000fe200078e020d */
[----:B------:R-:W-:Y:S02]  /*0470*/  SHF.R.U32.HI R13, RZ, 0xd, R11 ;  /* 0x0000000dff0d7819 */ /* 0x000fe4000001160b */
[----:B------:R-:W-:Y:S02]  /*0480*/  SHF.R.U32.HI R14, RZ, 0xd, R12 ;  /* 0x0000000dff0e7819 */ /* 0x000fe4000001160c */
[----:B------:R-:W-:Y:S02]  /*0490*/  LOP3.LUT R12, R13, 0x3, RZ, 0xc0, !PT ;  /* 0x000000030d0c7812 */ /* 0x000fe400078ec0ff */
[----:B------:R-:W-:-:S02]  /*04a0*/  LOP3.LUT R13, R14, 0x3, RZ, 0xc0, !PT ;  /* 0x000000030e0d7812 */ /* 0x000fc400078ec0ff */
[----:B------:R-:W-:Y:S01]  /*04b0*/  PRMT R16, R16, 0x7710, RZ ;  /* 0x0000771010107816 */ /* 0x000fe200000000ff */
[----:B------:R-:W-:Y:S01]  /*04c0*/  IMAD.IADD R12, R5, 0x1, R12 ;  /* 0x00000001050c7824 */ /* 0x000fe200078e020c */
[----:B------:R-:W-:Y:S01]  /*04d0*/  PRMT R9, R9, 0x8880, RZ ;  /* 0x0000888009097816 */ /* 0x000fe200000000ff */
[----:B------:R-:W-:Y:S01]  /*04e0*/  IMAD.IADD R13, R6, 0x1, R13 ;  /* 0x00000001060d7824 */ /* 0x000fe200078e020d */
[----:B------:R-:W-:Y:S01]  /*04f0*/  PRMT R10, R10, 0x8880, RZ ;  /* 0x000088800a0a7816 */ /* 0x000fe200000000ff */
[----:B------:R-:W-:Y:S01]  /*0500*/  IMAD.IADD R11, R3, 0x1, R16 ;  /* 0x00000001030b7824 */ /* 0x000fe200078e0210 */
[----:B------:R-:W-:Y:S01]  /*0510*/  LOP3.LUT R12, R12, 0xfc, RZ, 0xc0, !PT ;  /* 0x000000fc0c0c7812 */ /* 0x000fe200078ec0ff */
[----:B------:R-:W1:Y:S01]  /*0520*/  LDC.64 R2, c[0x0][0x210] ;  /* 0x00008400ff027b82 */ /* 0x000e620000000a00 */
[----:B------:R-:W-:Y:S02]  /*0530*/  LOP3.LUT R13, R13, 0xfc, RZ, 0xc0, !PT ;  /* 0x000000fc0d0d7812 */ /* 0x000fe400078ec0ff */
[----:B------:R-:W-:Y:S01]  /*0540*/  SHF.R.S32.HI R9, RZ, 0x4, R9 ;  /* 0x00000004ff097819 */ /* 0x000fe20000011409 */
[----:B------:R-:W-:Y:S01]  /*0550*/  IMAD.MOV R14, RZ, RZ, -R12 ;  /* 0x000000ffff0e7224 */ /* 0x000fe200078e0a0c */
[----:B------:R-:W-:Y:S01]  /*0560*/  PRMT R12, R8, 0x9910, RZ ;  /* 0x00009910080c7816 */ /* 0x000fe200000000ff */
[----:B------:R-:W-:Y:S01]  /*0570*/  IMAD.MOV R15, RZ, RZ, -R13 ;  /* 0x000000ffff0f7224 */ /* 0x000fe200078e0a0d */
[----:B------:R-:W-:-:S02]  /*0580*/  PRMT R13, R9, 0x9910, RZ ;  /* 0x00009910090d7816 */ /* 0x000fc400000000ff */
[----:B------:R-:W-:Y:S01]  /*0590*/  PRMT R8, R14, 0x7710, RZ ;  /* 0x000077100e087816 */ /* 0x000fe200000000ff */
[----:B------:R-:W-:Y:S01]  /*05a0*/  IMAD.MOV.U32 R9, RZ, RZ, R12 ;  /* 0x000000ffff097224 */ /* 0x000fe200078e000c */
[----:B------:R-:W-:Y:S02]  /*05b0*/  PRMT R15, R15, 0x7710, RZ ;  /* 0x000077100f0f7816 */ /* 0x000fe400000000ff */
[----:B------:R-:W-:Y:S01]  /*05c0*/  PRMT R11, R11, 0x8880, RZ ;  /* 0x000088800b0b7816 */ /* 0x000fe200000000ff */
[----:B------:R-:W-:Y:S02]  /*05d0*/  IMAD.IADD R5, R5, 0x1, R8 ;  /* 0x0000000105057824 */ /* 0x000fe400078e0208 */
[----:B------:R-:W-:Y:S01]  /*05e0*/  IMAD.IADD R8, R6, 0x1, R15 ;  /* 0x0000000106087824 */ /* 0x000fe200078e020f */
[----:B------:R-:W-:Y:S01]  /*05f0*/  CS2R R14, SRZ ;  /* 0x00000000000e7805 */ /* 0x000fe2000001ff00 */
[--C-:B------:R-:W-:Y:S01]  /*0600*/  IMAD R6, R9, 0x4, R4.reuse ;  /* 0x0000000409067824 */ /* 0x100fe200078e0204 */
[----:B------:R-:W-:Y:S01]  /*0610*/  LOP3.LUT R5, R5, 0xffff, RZ, 0xc0, !PT ;  /* 0x0000ffff05057812 */ /* 0x000fe200078ec0ff */
[----:B------:R-:W-:Y:S01]  /*0620*/  IMAD R4, R13, 0x4, R4 ;  /* 0x000000040d047824 */ /* 0x000fe200078e0204 */
[----:B------:R-:W-:-:S02]  /*0630*/  LOP3.LUT R8, R8, 0xffff, RZ, 0xc0, !PT ;  /* 0x0000ffff08087812 */ /* 0x000fc400078ec0ff */
[----:B------:R-:W-:Y:S01]  /*0640*/  PRMT R9, R5, 0x8880, RZ ;  /* 0x0000888005097816 */ /* 0x000fe200000000ff */
[----:B------:R-:W-:Y:S01]  /*0650*/  IMAD R5, R10, 0x4, R7 ;  /* 0x000000040a057824 */ /* 0x000fe200078e0207 */
[----:B------:R-:W-:Y:S01]  /*0660*/  PRMT R12, R8, 0x8880, RZ ;  /* 0x00008880080c7816 */ /* 0x000fe200000000ff */
[----:B------:R-:W-:Y:S02]  /*0670*/  IMAD.MOV.U32 R8, RZ, RZ, R11 ;  /* 0x000000ffff087224 */ /* 0x000fe400078e000b */
[----:B------:R-:W-:Y:S02]  /*0680*/  IMAD.IADD R9, R6, 0x1, R9 ;  /* 0x0000000106097824 */ /* 0x000fe400078e0209 */
[----:B------:R-:W-:Y:S01]  /*0690*/  IMAD.MOV.U32 R11, RZ, RZ, R12 ;  /* 0x000000ffff0b7224 */ /* 0x000fe200078e000c */
[----:B------:R-:W-:Y:S01]  /*06a0*/  CS2R R12, SRZ ;  /* 0x00000000000c7805 */ /* 0x000fe2000001ff00 */
[----:B------:R-:W-:Y:S02]  /*06b0*/  IMAD R7, R8, 0x4, R7 ;  /* 0x0000000408077824 */ /* 0x000fe400078e0207 */
[----:B------:R-:W-:-:S02]  /*06c0*/  IMAD.IADD R11, R4, 0x1, R11 ;  /* 0x00000001040b7824 */ /* 0x000fc400078e020b */
[----:B-1----:R-:W-:-:S04]  /*06d0*/  IMAD.WIDE R4, R5, 0x4, R2 ;  /* 0x0000000405047825 */ /* 0x002fc800078e0202 */
[--C-:B------:R-:W-:Y:S01]  /*06e0*/  IMAD.WIDE R6, R7, 0x4, R2.reuse ;  /* 0x0000000407067825 */ /* 0x100fe200078e0202 */
[----:B------:R-:W2:Y:S03]  /*06f0*/  @!P0 LDG.E.EL R12, desc[UR4][R4.64] ;  /* 0x00000004040c8981 */ /* 0x000ea6000c2e1900 */
[--C-:B------:R-:W-:Y:S01]  /*0700*/  IMAD.WIDE R8, R9, 0x4, R2.reuse ;  /* 0x0000000409087825 */ /* 0x100fe200078e0202 */
[----:B------:R-:W3:Y:S03]  /*0710*/  @!P0 LDG.E.EL R13, desc[UR4][R6.64] ;  /* 0x00000004060d8981 */ /* 0x000ee6000c2e1900 */
[----:B------:R-:W-:Y:S01]  /*0720*/  IMAD.WIDE R2, R11, 0x4, R2 ;  /* 0x000000040b027825 */ /* 0x000fe200078e0202 */
[----:B------:R-:W2:Y:S01]  /*0730*/  @!P0 LDG.E.EL R15, desc[UR4][R8.64] ;  /* 0x00000004080f8981 */ /* 0x000ea2000c2e1900 */
[----:B------:R-:W1:Y:S03]  /*0740*/  LDC.64 R10, c[0x0][0x218] ;  /* 0x00008600ff0a7b82 */ /* 0x000e660000000a00 */
[----:B------:R-:W3:Y:S01]  /*0750*/  @!P0 LDG.E.EL R14, desc[UR4][R2.64] ;  /* 0x00000004020e8981 */ /* 0x000ee2000c2e1900 */
[----:B-1----:R-:W-:-:S04]  /*0760*/  IMAD.WIDE R10, R0, 0x4, R10 ;  /* 0x00000004000a7825 */ /* 0x002fc800078e020a */
[----:B--2---:R-:W-:Y:S01]  /*0770*/  FMUL R12, R15, R12 ;  /* 0x0000000c0f0c7220 */ /* 0x004fe20000400000 */
[----:B---3--:R-:W-:Y:S01]  /*0780*/  FMUL R13, R14, R13 ;  /* 0x0000000d0e0d7220 */ /* 0x008fe20000400000 */
[----:B------:R-:W-:Y:S06]  /*0790*/  @P0 EXIT ;  /* 0x000000000000094d */ /* 0x000fec0003800000 */
[----:B------:R-:W-:Y:S01]  /*07a0*/  STG.E.64 desc[UR4][R10.64], R12 ;  /* 0x0000000c0a007986 */ /* 0x000fe2000c101b04 */
[----:B------:R-:W-:Y:S05]  /*07b0*/  EXIT ;  /* 0x000000000000794d */ /* 0x000fea0003800000 */
.L_x_0:
[----:B------:R-:W-:-:S00]  /*07c0*/  BRA `(.L_x_0) ;  /* 0xfffffffc00fc7947 */ /* 0x000fc0000383ffff */
[----:B------:R-:W-:-:S00]  /*07d0*/  NOP ;  /* 0x0000000000007918 */ /* 0x000fc00000000000 */
        /* <DEDUP_REMOVED lines=10> */
.L_x_1:


//--------------------- .nv.constant0.triton_poi_fused_clone_0 --------------------------
	.section	.nv.constant0.triton_poi_fused_clone_0,"a",@progbits
	.sectionflags	@""
	.align	4
.nv.constant0.triton_poi_fused_clone_0:
	.zero		548
